//
// Generated by NVIDIA NVVM Compiler
//
// Compiler Build ID: CL-36424714
// Cuda compilation tools, release 13.0, V13.0.88
// Based on NVVM 20.0.0
//

.version 9.0
.target sm_100
.address_size 64

	// .globl	mymv_kernel0
// _ZZ12mymv_kernel0E11data_shared has been demoted
// _ZZ12mymv_kernel0E13kernel_shared has been demoted

.visible .entry mymv_kernel0(
	.param .u64 .ptr .align 1 mymv_kernel0_param_0,
	.param .u64 .ptr .align 1 mymv_kernel0_param_1,
	.param .u64 .ptr .align 1 mymv_kernel0_param_2
)
.maxntid 128
{
	.reg .pred 	%p<3>;
	.reg .b32 	%r<23>;
	.reg .b32 	%f<272>;
	.reg .b64 	%rd<17>;
	// demoted variable
	.shared .align 4 .b8 _ZZ12mymv_kernel0E11data_shared[12];
	// demoted variable
	.shared .align 4 .b8 _ZZ12mymv_kernel0E13kernel_shared[36864];
	ld.param.u64 	%rd6, [mymv_kernel0_param_0];
	cvta.to.global.u64 	%rd7, %rd6;
	mov.u32 	%r7, %tid.x;
	mov.u32 	%r8, %ctaid.x;
	mul.lo.s32 	%r9, %r8, 3072;
	or.b32  	%r21, %r9, %r7;
	add.s64 	%rd16, %rd7, 8;
	mov.b32 	%r22, 0;
	mov.f32 	%f248, 0f00000000;
	shl.b32 	%r12, %r7, 2;
	mov.u32 	%r13, _ZZ12mymv_kernel0E13kernel_shared;
	add.s32 	%r14, %r13, %r12;
	mad.lo.s32 	%r15, %r7, 92, %r14;
	mov.f32 	%f249, %f248;
	mov.f32 	%f250, %f248;
	mov.f32 	%f251, %f248;
	mov.f32 	%f252, %f248;
	mov.f32 	%f253, %f248;
	mov.f32 	%f254, %f248;
	mov.f32 	%f255, %f248;
	mov.f32 	%f256, %f248;
	mov.f32 	%f257, %f248;
	mov.f32 	%f258, %f248;
	mov.f32 	%f259, %f248;
	mov.f32 	%f260, %f248;
	mov.f32 	%f261, %f248;
	mov.f32 	%f262, %f248;
	mov.f32 	%f263, %f248;
	mov.f32 	%f264, %f248;
	mov.f32 	%f265, %f248;
	mov.f32 	%f266, %f248;
	mov.f32 	%f267, %f248;
	mov.f32 	%f268, %f248;
	mov.f32 	%f269, %f248;
	mov.f32 	%f270, %f248;
	mov.f32 	%f271, %f248;
$L__BB0_1:
	setp.ne.s32 	%p1, %r7, 0;
	bar.sync 	0;
	@%p1 bra 	$L__BB0_3;
	ld.global.nc.f32 	%f50, [%rd16+-8];
	ld.global.nc.f32 	%f51, [%rd16+-4];
	ld.global.nc.f32 	%f52, [%rd16];
	st.shared.f32 	[_ZZ12mymv_kernel0E11data_shared], %f50;
	st.shared.f32 	[_ZZ12mymv_kernel0E11data_shared+4], %f51;
	st.shared.f32 	[_ZZ12mymv_kernel0E11data_shared+8], %f52;
$L__BB0_3:
	ld.param.u64 	%rd14, [mymv_kernel0_param_1];
	cvta.to.global.u64 	%rd8, %rd14;
	mul.wide.u32 	%rd9, %r21, 4;
	add.s64 	%rd10, %rd8, %rd9;
	ld.global.nc.f32 	%f53, [%rd10];
	st.shared.f32 	[%r14], %f53;
	ld.global.nc.f32 	%f54, [%rd10+512];
	st.shared.f32 	[%r14+512], %f54;
	ld.global.nc.f32 	%f55, [%rd10+1024];
	st.shared.f32 	[%r14+1024], %f55;
	ld.global.nc.f32 	%f56, [%rd10+1536];
	st.shared.f32 	[%r14+1536], %f56;
	ld.global.nc.f32 	%f57, [%rd10+2048];
	st.shared.f32 	[%r14+2048], %f57;
	ld.global.nc.f32 	%f58, [%rd10+2560];
	st.shared.f32 	[%r14+2560], %f58;
	ld.global.nc.f32 	%f59, [%rd10+3072];
	st.shared.f32 	[%r14+3072], %f59;
	ld.global.nc.f32 	%f60, [%rd10+3584];
	st.shared.f32 	[%r14+3584], %f60;
	ld.global.nc.f32 	%f61, [%rd10+4096];
	st.shared.f32 	[%r14+4096], %f61;
	ld.global.nc.f32 	%f62, [%rd10+4608];
	st.shared.f32 	[%r14+4608], %f62;
	ld.global.nc.f32 	%f63, [%rd10+5120];
	st.shared.f32 	[%r14+5120], %f63;
	ld.global.nc.f32 	%f64, [%rd10+5632];
	st.shared.f32 	[%r14+5632], %f64;
	ld.global.nc.f32 	%f65, [%rd10+6144];
	st.shared.f32 	[%r14+6144], %f65;
	ld.global.nc.f32 	%f66, [%rd10+6656];
	st.shared.f32 	[%r14+6656], %f66;
	ld.global.nc.f32 	%f67, [%rd10+7168];
	st.shared.f32 	[%r14+7168], %f67;
	ld.global.nc.f32 	%f68, [%rd10+7680];
	st.shared.f32 	[%r14+7680], %f68;
	ld.global.nc.f32 	%f69, [%rd10+8192];
	st.shared.f32 	[%r14+8192], %f69;
	ld.global.nc.f32 	%f70, [%rd10+8704];
	st.shared.f32 	[%r14+8704], %f70;
	ld.global.nc.f32 	%f71, [%rd10+9216];
	st.shared.f32 	[%r14+9216], %f71;
	ld.global.nc.f32 	%f72, [%rd10+9728];
	st.shared.f32 	[%r14+9728], %f72;
	ld.global.nc.f32 	%f73, [%rd10+10240];
	st.shared.f32 	[%r14+10240], %f73;
	ld.global.nc.f32 	%f74, [%rd10+10752];
	st.shared.f32 	[%r14+10752], %f74;
	ld.global.nc.f32 	%f75, [%rd10+11264];
	st.shared.f32 	[%r14+11264], %f75;
	ld.global.nc.f32 	%f76, [%rd10+11776];
	st.shared.f32 	[%r14+11776], %f76;
	ld.global.nc.f32 	%f77, [%rd10+196608];
	st.shared.f32 	[%r14+12288], %f77;
	ld.global.nc.f32 	%f78, [%rd10+197120];
	st.shared.f32 	[%r14+12800], %f78;
	ld.global.nc.f32 	%f79, [%rd10+197632];
	st.shared.f32 	[%r14+13312], %f79;
	ld.global.nc.f32 	%f80, [%rd10+198144];
	st.shared.f32 	[%r14+13824], %f80;
	ld.global.nc.f32 	%f81, [%rd10+198656];
	st.shared.f32 	[%r14+14336], %f81;
	ld.global.nc.f32 	%f82, [%rd10+199168];
	st.shared.f32 	[%r14+14848], %f82;
	ld.global.nc.f32 	%f83, [%rd10+199680];
	st.shared.f32 	[%r14+15360], %f83;
	ld.global.nc.f32 	%f84, [%rd10+200192];
	st.shared.f32 	[%r14+15872], %f84;
	ld.global.nc.f32 	%f85, [%rd10+200704];
	st.shared.f32 	[%r14+16384], %f85;
	ld.global.nc.f32 	%f86, [%rd10+201216];
	st.shared.f32 	[%r14+16896], %f86;
	ld.global.nc.f32 	%f87, [%rd10+201728];
	st.shared.f32 	[%r14+17408], %f87;
	ld.global.nc.f32 	%f88, [%rd10+202240];
	st.shared.f32 	[%r14+17920], %f88;
	ld.global.nc.f32 	%f89, [%rd10+202752];
	st.shared.f32 	[%r14+18432], %f89;
	ld.global.nc.f32 	%f90, [%rd10+203264];
	st.shared.f32 	[%r14+18944], %f90;
	ld.global.nc.f32 	%f91, [%rd10+203776];
	st.shared.f32 	[%r14+19456], %f91;
	ld.global.nc.f32 	%f92, [%rd10+204288];
	st.shared.f32 	[%r14+19968], %f92;
	ld.global.nc.f32 	%f93, [%rd10+204800];
	st.shared.f32 	[%r14+20480], %f93;
	ld.global.nc.f32 	%f94, [%rd10+205312];
	st.shared.f32 	[%r14+20992], %f94;
	ld.global.nc.f32 	%f95, [%rd10+205824];
	st.shared.f32 	[%r14+21504], %f95;
	ld.global.nc.f32 	%f96, [%rd10+206336];
	st.shared.f32 	[%r14+22016], %f96;
	ld.global.nc.f32 	%f97, [%rd10+206848];
	st.shared.f32 	[%r14+22528], %f97;
	ld.global.nc.f32 	%f98, [%rd10+207360];
	st.shared.f32 	[%r14+23040], %f98;
	ld.global.nc.f32 	%f99, [%rd10+207872];
	st.shared.f32 	[%r14+23552], %f99;
	ld.global.nc.f32 	%f100, [%rd10+208384];
	st.shared.f32 	[%r14+24064], %f100;
	ld.global.nc.f32 	%f101, [%rd10+393216];
	st.shared.f32 	[%r14+24576], %f101;
	ld.global.nc.f32 	%f102, [%rd10+393728];
	st.shared.f32 	[%r14+25088], %f102;
	ld.global.nc.f32 	%f103, [%rd10+394240];
	st.shared.f32 	[%r14+25600], %f103;
	ld.global.nc.f32 	%f104, [%rd10+394752];
	st.shared.f32 	[%r14+26112], %f104;
	ld.global.nc.f32 	%f105, [%rd10+395264];
	st.shared.f32 	[%r14+26624], %f105;
	ld.global.nc.f32 	%f106, [%rd10+395776];
	st.shared.f32 	[%r14+27136], %f106;
	ld.global.nc.f32 	%f107, [%rd10+396288];
	st.shared.f32 	[%r14+27648], %f107;
	ld.global.nc.f32 	%f108, [%rd10+396800];
	st.shared.f32 	[%r14+28160], %f108;
	ld.global.nc.f32 	%f109, [%rd10+397312];
	st.shared.f32 	[%r14+28672], %f109;
	ld.global.nc.f32 	%f110, [%rd10+397824];
	st.shared.f32 	[%r14+29184], %f110;
	ld.global.nc.f32 	%f111, [%rd10+398336];
	st.shared.f32 	[%r14+29696], %f111;
	ld.global.nc.f32 	%f112, [%rd10+398848];
	st.shared.f32 	[%r14+30208], %f112;
	ld.global.nc.f32 	%f113, [%rd10+399360];
	st.shared.f32 	[%r14+30720], %f113;
	ld.global.nc.f32 	%f114, [%rd10+399872];
	st.shared.f32 	[%r14+31232], %f114;
	ld.global.nc.f32 	%f115, [%rd10+400384];
	st.shared.f32 	[%r14+31744], %f115;
	ld.global.nc.f32 	%f116, [%rd10+400896];
	st.shared.f32 	[%r14+32256], %f116;
	ld.global.nc.f32 	%f117, [%rd10+401408];
	st.shared.f32 	[%r14+32768], %f117;
	ld.global.nc.f32 	%f118, [%rd10+401920];
	st.shared.f32 	[%r14+33280], %f118;
	ld.global.nc.f32 	%f119, [%rd10+402432];
	st.shared.f32 	[%r14+33792], %f119;
	ld.global.nc.f32 	%f120, [%rd10+402944];
	st.shared.f32 	[%r14+34304], %f120;
	ld.global.nc.f32 	%f121, [%rd10+403456];
	st.shared.f32 	[%r14+34816], %f121;
	ld.global.nc.f32 	%f122, [%rd10+403968];
	st.shared.f32 	[%r14+35328], %f122;
	ld.global.nc.f32 	%f123, [%rd10+404480];
	st.shared.f32 	[%r14+35840], %f123;
	ld.global.nc.f32 	%f124, [%rd10+404992];
	st.shared.f32 	[%r14+36352], %f124;
	bar.sync 	0;
	ld.shared.f32 	%f125, [_ZZ12mymv_kernel0E11data_shared];
	ld.shared.f32 	%f126, [%r15];
	fma.rn.f32 	%f127, %f125, %f126, %f271;
	ld.shared.f32 	%f128, [%r15+4];
	fma.rn.f32 	%f129, %f125, %f128, %f270;
	ld.shared.f32 	%f130, [%r15+8];
	fma.rn.f32 	%f131, %f125, %f130, %f269;
	ld.shared.f32 	%f132, [%r15+12];
	fma.rn.f32 	%f133, %f125, %f132, %f268;
	ld.shared.f32 	%f134, [%r15+16];
	fma.rn.f32 	%f135, %f125, %f134, %f267;
	ld.shared.f32 	%f136, [%r15+20];
	fma.rn.f32 	%f137, %f125, %f136, %f266;
	ld.shared.f32 	%f138, [%r15+24];
	fma.rn.f32 	%f139, %f125, %f138, %f265;
	ld.shared.f32 	%f140, [%r15+28];
	fma.rn.f32 	%f141, %f125, %f140, %f264;
	ld.shared.f32 	%f142, [%r15+32];
	fma.rn.f32 	%f143, %f125, %f142, %f263;
	ld.shared.f32 	%f144, [%r15+36];
	fma.rn.f32 	%f145, %f125, %f144, %f262;
	ld.shared.f32 	%f146, [%r15+40];
	fma.rn.f32 	%f147, %f125, %f146, %f261;
	ld.shared.f32 	%f148, [%r15+44];
	fma.rn.f32 	%f149, %f125, %f148, %f260;
	ld.shared.f32 	%f150, [%r15+48];
	fma.rn.f32 	%f151, %f125, %f150, %f259;
	ld.shared.f32 	%f152, [%r15+52];
	fma.rn.f32 	%f153, %f125, %f152, %f258;
	ld.shared.f32 	%f154, [%r15+56];
	fma.rn.f32 	%f155, %f125, %f154, %f257;
	ld.shared.f32 	%f156, [%r15+60];
	fma.rn.f32 	%f157, %f125, %f156, %f256;
	ld.shared.f32 	%f158, [%r15+64];
	fma.rn.f32 	%f159, %f125, %f158, %f255;
	ld.shared.f32 	%f160, [%r15+68];
	fma.rn.f32 	%f161, %f125, %f160, %f254;
	ld.shared.f32 	%f162, [%r15+72];
	fma.rn.f32 	%f163, %f125, %f162, %f253;
	ld.shared.f32 	%f164, [%r15+76];
	fma.rn.f32 	%f165, %f125, %f164, %f252;
	ld.shared.f32 	%f166, [%r15+80];
	fma.rn.f32 	%f167, %f125, %f166, %f251;
	ld.shared.f32 	%f168, [%r15+84];
	fma.rn.f32 	%f169, %f125, %f168, %f250;
	ld.shared.f32 	%f170, [%r15+88];
	fma.rn.f32 	%f171, %f125, %f170, %f249;
	ld.shared.f32 	%f172, [%r15+92];
	fma.rn.f32 	%f173, %f125, %f172, %f248;
	ld.shared.f32 	%f174, [_ZZ12mymv_kernel0E11data_shared+4];
	ld.shared.f32 	%f175, [%r15+12288];
	fma.rn.f32 	%f176, %f174, %f175, %f127;
	ld.shared.f32 	%f177, [%r15+12292];
	fma.rn.f32 	%f178, %f174, %f177, %f129;
	ld.shared.f32 	%f179, [%r15+12296];
	fma.rn.f32 	%f180, %f174, %f179, %f131;
	ld.shared.f32 	%f181, [%r15+12300];
	fma.rn.f32 	%f182, %f174, %f181, %f133;
	ld.shared.f32 	%f183, [%r15+12304];
	fma.rn.f32 	%f184, %f174, %f183, %f135;
	ld.shared.f32 	%f185, [%r15+12308];
	fma.rn.f32 	%f186, %f174, %f185, %f137;
	ld.shared.f32 	%f187, [%r15+12312];
	fma.rn.f32 	%f188, %f174, %f187, %f139;
	ld.shared.f32 	%f189, [%r15+12316];
	fma.rn.f32 	%f190, %f174, %f189, %f141;
	ld.shared.f32 	%f191, [%r15+12320];
	fma.rn.f32 	%f192, %f174, %f191, %f143;
	ld.shared.f32 	%f193, [%r15+12324];
	fma.rn.f32 	%f194, %f174, %f193, %f145;
	ld.shared.f32 	%f195, [%r15+12328];
	fma.rn.f32 	%f196, %f174, %f195, %f147;
	ld.shared.f32 	%f197, [%r15+12332];
	fma.rn.f32 	%f198, %f174, %f197, %f149;
	ld.shared.f32 	%f199, [%r15+12336];
	fma.rn.f32 	%f200, %f174, %f199, %f151;
	ld.shared.f32 	%f201, [%r15+12340];
	fma.rn.f32 	%f202, %f174, %f201, %f153;
	ld.shared.f32 	%f203, [%r15+12344];
	fma.rn.f32 	%f204, %f174, %f203, %f155;
	ld.shared.f32 	%f205, [%r15+12348];
	fma.rn.f32 	%f206, %f174, %f205, %f157;
	ld.shared.f32 	%f207, [%r15+12352];
	fma.rn.f32 	%f208, %f174, %f207, %f159;
	ld.shared.f32 	%f209, [%r15+12356];
	fma.rn.f32 	%f210, %f174, %f209, %f161;
	ld.shared.f32 	%f211, [%r15+12360];
	fma.rn.f32 	%f212, %f174, %f211, %f163;
	ld.shared.f32 	%f213, [%r15+12364];
	fma.rn.f32 	%f214, %f174, %f213, %f165;
	ld.shared.f32 	%f215, [%r15+12368];
	fma.rn.f32 	%f216, %f174, %f215, %f167;
	ld.shared.f32 	%f217, [%r15+12372];
	fma.rn.f32 	%f218, %f174, %f217, %f169;
	ld.shared.f32 	%f219, [%r15+12376];
	fma.rn.f32 	%f220, %f174, %f219, %f171;
	ld.shared.f32 	%f221, [%r15+12380];
	fma.rn.f32 	%f222, %f174, %f221, %f173;
	ld.shared.f32 	%f223, [_ZZ12mymv_kernel0E11data_shared+8];
	ld.shared.f32 	%f224, [%r15+24576];
	fma.rn.f32 	%f271, %f223, %f224, %f176;
	ld.shared.f32 	%f225, [%r15+24580];
	fma.rn.f32 	%f270, %f223, %f225, %f178;
	ld.shared.f32 	%f226, [%r15+24584];
	fma.rn.f32 	%f269, %f223, %f226, %f180;
	ld.shared.f32 	%f227, [%r15+24588];
	fma.rn.f32 	%f268, %f223, %f227, %f182;
	ld.shared.f32 	%f228, [%r15+24592];
	fma.rn.f32 	%f267, %f223, %f228, %f184;
	ld.shared.f32 	%f229, [%r15+24596];
	fma.rn.f32 	%f266, %f223, %f229, %f186;
	ld.shared.f32 	%f230, [%r15+24600];
	fma.rn.f32 	%f265, %f223, %f230, %f188;
	ld.shared.f32 	%f231, [%r15+24604];
	fma.rn.f32 	%f264, %f223, %f231, %f190;
	ld.shared.f32 	%f232, [%r15+24608];
	fma.rn.f32 	%f263, %f223, %f232, %f192;
	ld.shared.f32 	%f233, [%r15+24612];
	fma.rn.f32 	%f262, %f223, %f233, %f194;
	ld.shared.f32 	%f234, [%r15+24616];
	fma.rn.f32 	%f261, %f223, %f234, %f196;
	ld.shared.f32 	%f235, [%r15+24620];
	fma.rn.f32 	%f260, %f223, %f235, %f198;
	ld.shared.f32 	%f236, [%r15+24624];
	fma.rn.f32 	%f259, %f223, %f236, %f200;
	ld.shared.f32 	%f237, [%r15+24628];
	fma.rn.f32 	%f258, %f223, %f237, %f202;
	ld.shared.f32 	%f238, [%r15+24632];
	fma.rn.f32 	%f257, %f223, %f238, %f204;
	ld.shared.f32 	%f239, [%r15+24636];
	fma.rn.f32 	%f256, %f223, %f239, %f206;
	ld.shared.f32 	%f240, [%r15+24640];
	fma.rn.f32 	%f255, %f223, %f240, %f208;
	ld.shared.f32 	%f241, [%r15+24644];
	fma.rn.f32 	%f254, %f223, %f241, %f210;
	ld.shared.f32 	%f242, [%r15+24648];
	fma.rn.f32 	%f253, %f223, %f242, %f212;
	ld.shared.f32 	%f243, [%r15+24652];
	fma.rn.f32 	%f252, %f223, %f243, %f214;
	ld.shared.f32 	%f244, [%r15+24656];
	fma.rn.f32 	%f251, %f223, %f244, %f216;
	ld.shared.f32 	%f245, [%r15+24660];
	fma.rn.f32 	%f250, %f223, %f245, %f218;
	ld.shared.f32 	%f246, [%r15+24664];
	fma.rn.f32 	%f249, %f223, %f246, %f220;
	ld.shared.f32 	%f247, [%r15+24668];
	fma.rn.f32 	%f248, %f223, %f247, %f222;
	add.s32 	%r22, %r22, 1;
	add.s32 	%r21, %r21, 147456;
	add.s64 	%rd16, %rd16, 12;
	setp.ne.s32 	%p2, %r22, 4096;
	@%p2 bra 	$L__BB0_1;
	ld.param.u64 	%rd15, [mymv_kernel0_param_2];
	mov.u32 	%r16, %tid.x;
	mov.u32 	%r17, %ctaid.x;
	mul.lo.s32 	%r18, %r17, 3072;
	or.b32  	%r19, %r18, %r16;
	mad.lo.s32 	%r20, %r16, 23, %r19;
	cvta.to.global.u64 	%rd11, %rd15;
	mul.wide.u32 	%rd12, %r20, 4;
	add.s64 	%rd13, %rd11, %rd12;
	st.global.f32 	[%rd13], %f271;
	st.global.f32 	[%rd13+4], %f270;
	st.global.f32 	[%rd13+8], %f269;
	st.global.f32 	[%rd13+12], %f268;
	st.global.f32 	[%rd13+16], %f267;
	st.global.f32 	[%rd13+20], %f266;
	st.global.f32 	[%rd13+24], %f265;
	st.global.f32 	[%rd13+28], %f264;
	st.global.f32 	[%rd13+32], %f263;
	st.global.f32 	[%rd13+36], %f262;
	st.global.f32 	[%rd13+40], %f261;
	st.global.f32 	[%rd13+44], %f260;
	st.global.f32 	[%rd13+48], %f259;
	st.global.f32 	[%rd13+52], %f258;
	st.global.f32 	[%rd13+56], %f257;
	st.global.f32 	[%rd13+60], %f256;
	st.global.f32 	[%rd13+64], %f255;
	st.global.f32 	[%rd13+68], %f254;
	st.global.f32 	[%rd13+72], %f253;
	st.global.f32 	[%rd13+76], %f252;
	st.global.f32 	[%rd13+80], %f251;
	st.global.f32 	[%rd13+84], %f250;
	st.global.f32 	[%rd13+88], %f249;
	st.global.f32 	[%rd13+92], %f248;
	ret;

}


// ===== COMPILED SASS (sm_100) =====

	.target	sm_100

	.elftype	@"ET_EXEC"


//--------------------- .note.nv.tkinfo           --------------------------
	.section	.note.nv.tkinfo,"",@"SHT_NOTE"
	.sectionflags	@"SHF_NOTE_NV_TKINFO"
	.tkinfo
        /*0018*/ 	.word	0x00000002
        /*0030*/ 	.string	""
        /*0030*/ 	.string	"ptxas"
        /*0030*/ 	.string	"Cuda compilation tools, release 13.0, V13.0.88"
        /*0030*/ 	.string	"Build cuda_13.0.r13.0/compiler.36424714_0"
        /*0030*/ 	.string	"-arch sm_100 -m 64 "



//--------------------- .note.nv.cuinfo           --------------------------
	.section	.note.nv.cuinfo,"",@"SHT_NOTE"
	.sectionflags	@"SHF_NOTE_NV_CUINFO"
        /*0018*/ 	.short	0x0002
        /*001a*/ 	.short	0x0064
        /*001c*/ 	.short	0x0082
	.zero		2


//--------------------- .nv.info                  --------------------------
	.section	.nv.info,"",@"SHT_CUDA_INFO"
	.align	4


	//----- nvinfo : EIATTR_REGCOUNT
	.align		4
        /*0000*/ 	.byte	0x04, 0x2f
        /*0002*/ 	.short	(.L_1 - .L_0)
	.align		4
.L_0:
        /*0004*/ 	.word	index@(mymv_kernel0)
        /*0008*/ 	.word	0x00000050


	//----- nvinfo : EIATTR_FRAME_SIZE
	.align		4
.L_1:
        /*000c*/ 	.byte	0x04, 0x11
        /*000e*/ 	.short	(.L_3 - .L_2)
	.align		4
.L_2:
        /*0010*/ 	.word	index@(mymv_kernel0)
        /*0014*/ 	.word	0x00000000


	//----- nvinfo : EIATTR_MIN_STACK_SIZE
	.align		4
.L_3:
        /*0018*/ 	.byte	0x04, 0x12
        /*001a*/ 	.short	(.L_5 - .L_4)
	.align		4
.L_4:
        /*001c*/ 	.word	index@(mymv_kernel0)
        /*0020*/ 	.word	0x00000000
.L_5:


//--------------------- .nv.compat                --------------------------
	.section	.nv.compat,"",@"SHT_CUDA_COMPAT_INFO"
	.align	4
        /*0000*/ 	.byte	0x02, 0x09, 0x00, 0x00, 0x02, 0x02, 0x01, 0x00, 0x02, 0x05, 0x05, 0x00, 0x03, 0x07, 0x01, 0x01
        /*0010*/ 	.byte	0x02, 0x03, 0x00, 0x00, 0x02, 0x06, 0x01, 0x00, 0x04, 0x0b, 0x08, 0x00, 0x09, 0x00, 0x00, 0x00
        /*0020*/ 	.byte	0x00, 0x00, 0x00, 0x00


//--------------------- .nv.info.mymv_kernel0     --------------------------
	.section	.nv.info.mymv_kernel0,"",@"SHT_CUDA_INFO"
	.sectionflags	@""
	.align	4


	//----- nvinfo : EIATTR_CUDA_API_VERSION
	.align		4
        /*0000*/ 	.byte	0x04, 0x37
        /*0002*/ 	.short	(.L_7 - .L_6)
.L_6:
        /*0004*/ 	.word	0x00000082


	//----- nvinfo : EIATTR_KPARAM_INFO
	.align		4
.L_7:
        /*0008*/ 	.byte	0x04, 0x17
        /*000a*/ 	.short	(.L_9 - .L_8)
.L_8:
        /*000c*/ 	.word	0x00000000
        /*0010*/ 	.short	0x0002
        /*0012*/ 	.short	0x0010
        /*0014*/ 	.byte	0x00, 0xf5, 0x21, 0x00


	//----- nvinfo : EIATTR_KPARAM_INFO
	.align		4
.L_9:
        /*0018*/ 	.byte	0x04, 0x17
        /*001a*/ 	.short	(.L_11 - .L_10)
.L_10:
        /*001c*/ 	.word	0x00000000
        /*0020*/ 	.short	0x0001
        /*0022*/ 	.short	0x0008
        /*0024*/ 	.byte	0x00, 0xf5, 0x21, 0x00


	//----- nvinfo : EIATTR_KPARAM_INFO
	.align		4
.L_11:
        /*0028*/ 	.byte	0x04, 0x17
        /*002a*/ 	.short	(.L_13 - .L_12)
.L_12:
        /*002c*/ 	.word	0x00000000
        /*0030*/ 	.short	0x0000
        /*0032*/ 	.short	0x0000
        /*0034*/ 	.byte	0x00, 0xf5, 0x21, 0x00


	//----- nvinfo : EIATTR_SPARSE_MMA_MASK
	.align		4
.L_13:
        /*0038*/ 	.byte	0x03, 0x50
        /*003a*/ 	.short	0x0000


	//----- nvinfo : EIATTR_MAXREG_COUNT
	.align		4
        /*003c*/ 	.byte	0x03, 0x1b
        /*003e*/ 	.short	0x00ff


	//----- nvinfo : EIATTR_NUM_BARRIERS
	.align		4
        /*0040*/ 	.byte	0x02, 0x4c
        /*0042*/ 	.byte	0x01
	.zero		1


	//----- nvinfo : EIATTR_MERCURY_ISA_VERSION
	.align		4
        /*0044*/ 	.byte	0x03, 0x5f
        /*0046*/ 	.short	0x0101


	//----- nvinfo : EIATTR_UNUSED_LOAD_BYTE_OFFSET
	.align		4
        /*0048*/ 	.byte	0x04, 0x44
        /*004a*/ 	.short	(.L_15 - .L_14)


	//   ....[0]....
.L_14:
        /*004c*/ 	.word	0x00000c70
        /*0050*/ 	.word	0x00000fff


	//----- nvinfo : EIATTR_VRC_CTA_INIT_COUNT
	.align		4
.L_15:
        /*0054*/ 	.byte	0x02, 0x4a
	.zero		1
	.zero		1


	//----- nvinfo : EIATTR_EXIT_INSTR_OFFSETS
	.align		4
        /*0058*/ 	.byte	0x04, 0x1c
        /*005a*/ 	.short	(.L_17 - .L_16)


	//   ....[0]....
.L_16:
        /*005c*/ 	.word	0x000017d0


	//----- nvinfo : EIATTR_MAX_THREADS
	.align		4
.L_17:
        /*0060*/ 	.byte	0x04, 0x05
        /*0062*/ 	.short	(.L_19 - .L_18)
.L_18:
        /*0064*/ 	.word	0x00000080
        /*0068*/ 	.word	0x00000001
        /*006c*/ 	.word	0x00000001


	//----- nvinfo : EIATTR_CBANK_PARAM_SIZE
	.align		4
.L_19:
        /*0070*/ 	.byte	0x03, 0x19
        /*0072*/ 	.short	0x0018


	//----- nvinfo : EIATTR_PARAM_CBANK
	.align		4
        /*0074*/ 	.byte	0x04, 0x0a
        /*0076*/ 	.short	(.L_21 - .L_20)
	.align		4
.L_20:
        /*0078*/ 	.word	index@(.nv.constant0.mymv_kernel0)
        /*007c*/ 	.short	0x0380
        /*007e*/ 	.short	0x0018


	//----- nvinfo : EIATTR_SW_WAR
	.align		4
.L_21:
        /*0080*/ 	.byte	0x04, 0x36
        /*0082*/ 	.short	(.L_23 - .L_22)
.L_22:
        /*0084*/ 	.word	0x00000008
.L_23:


//--------------------- .nv.callgraph             --------------------------
	.section	.nv.callgraph,"",@"SHT_CUDA_CALLGRAPH"
	.align	4
	.sectionentsize	8
	.align		4
        /*0000*/ 	.word	0x00000000
	.align		4
        /*0004*/ 	.word	0xffffffff
	.align		4
        /*0008*/ 	.word	0x00000000
	.align		4
        /*000c*/ 	.word	0xfffffffe
	.align		4
        /*0010*/ 	.word	0x00000000
	.align		4
        /*0014*/ 	.word	0xfffffffd
	.align		4
        /*0018*/ 	.word	0x00000000
	.align		4
        /*001c*/ 	.word	0xfffffffc


//--------------------- .text.mymv_kernel0        --------------------------
	.section	.text.mymv_kernel0,"ax",@progbits
	.align	128
        .global         mymv_kernel0
        .type           mymv_kernel0,@function
        .size           mymv_kernel0,(.L_x_2 - mymv_kernel0)
        .other          mymv_kernel0,@"STO_CUDA_ENTRY STV_DEFAULT"
mymv_kernel0:
.text.mymv_kernel0:
[----:B------:R-:W-:Y:S01]  /*0000*/  LDC R1, c[0x0][0x37c] ;  /* 0x0000df00ff017b82 */ /* 0x000fe20000000800 */
[----:B------:R-:W0:Y:S01]  /*0010*/  LDCU.64 UR4, c[0x0][0x380] ;  /* 0x00007000ff0477ac */ /* 0x000e220008000a00 */
[----:B------:R-:W1:Y:S06]  /*0020*/  S2R R3, SR_TID.X ;  /* 0x0000000000037919 */ /* 0x000e6c0000002100 */
[----:B------:R-:W-:Y:S01]  /*0030*/  S2UR UR6, SR_CTAID.X ;  /* 0x00000000000679c3 */ /* 0x000fe20000002500 */
[----:B------:R-:W-:Y:S01]  /*0040*/  HFMA2 R27, -RZ, RZ, 0, 0 ;  /* 0x00000000ff1b7431 */ /* 0x000fe200000001ff */
[----:B------:R-:W-:Y:S01]  /*0050*/  MOV R25, RZ ;  /* 0x000000ff00197202 */ /* 0x000fe20000000f00 */
        /* <DEDUP_REMOVED lines=13> */
[----:B0-----:R-:W-:Y:S01]  /*0130*/  UIADD3 UR7, UP0, UPT, UR4, 0x8, URZ ;  /* 0x0000000804077890 */ /* 0x001fe2000ff1e0ff */
[----:B------:R-:W-:Y:S01]  /*0140*/  HFMA2 R53, -RZ, RZ, 0, 0 ;  /* 0x00000000ff357431 */ /* 0x000fe200000001ff */
[----:B------:R-:W-:Y:S01]  /*0150*/  MOV R51, RZ ;  /* 0x000000ff00337202 */ /* 0x000fe20000000f00 */
[----:B------:R-:W-:Y:S01]  /*0160*/  UMOV UR4, 0x400 ;  /* 0x0000040000047882 */ /* 0x000fe20000000000 */
[----:B------:R-:W-:Y:S01]  /*0170*/  UIADD3.X UR8, UPT, UPT, URZ, UR5, URZ, UP0, !UPT ;  /* 0x00000005ff087290 */ /* 0x000fe200087fe4ff */
[----:B------:R-:W0:Y:S01]  /*0180*/  S2UR UR5, SR_CgaCtaId ;  /* 0x00000000000579c3 */ /* 0x000e220000008800 */
[----:B------:R-:W-:Y:S01]  /*0190*/  UIADD3 UR4, UPT, UPT, UR4, 0xc, URZ ;  /* 0x0000000c04047890 */ /* 0x000fe2000fffe0ff */
[----:B------:R-:W-:Y:S01]  /*01a0*/  HFMA2 R39, -RZ, RZ, 0, 0 ;  /* 0x00000000ff277431 */ /* 0x000fe200000001ff */
[----:B------:R-:W-:Y:S01]  /*01b0*/  MOV R55, RZ ;  /* 0x000000ff00377202 */ /* 0x000fe20000000f00 */
[----:B------:R-:W-:Y:S01]  /*01c0*/  HFMA2 R35, -RZ, RZ, 0, 0 ;  /* 0x00000000ff237431 */ /* 0x000fe200000001ff */
[----:B------:R-:W-:Y:S01]  /*01d0*/  MOV R37, RZ ;  /* 0x000000ff00257202 */ /* 0x000fe20000000f00 */
[----:B------:R-:W-:Y:S01]  /*01e0*/  HFMA2 R31, -RZ, RZ, 0, 0 ;  /* 0x00000000ff1f7431 */ /* 0x000fe200000001ff */
[----:B------:R-:W-:Y:S01]  /*01f0*/  MOV R33, RZ ;  /* 0x000000ff00217202 */ /* 0x000fe20000000f00 */
[----:B------:R-:W2:Y:S01]  /*0200*/  LDCU.64 UR10, c[0x0][0x358] ;  /* 0x00006b00ff0a77ac */ /* 0x000ea20008000a00 */
[----:B------:R-:W-:-:S02]  /*0210*/  MOV R29, RZ ;  /* 0x000000ff001d7202 */ /* 0x000fc40000000f00 */
[----:B-1----:R-:W-:Y:S02]  /*0220*/  ISETP.NE.AND P0, PT, R3, RZ, PT ;  /* 0x000000ff0300720c */ /* 0x002fe40003f05270 */
[----:B------:R-:W-:Y:S02]  /*0230*/  MOV R8, UR7 ;  /* 0x0000000700087c02 */ /* 0x000fe40008000f00 */
[----:B------:R-:W-:Y:S01]  /*0240*/  MOV R9, UR8 ;  /* 0x0000000800097c02 */ /* 0x000fe20008000f00 */
[----:B0-----:R-:W-:Y:S02]  /*0250*/  ULEA UR5, UR5, UR4, 0x18 ;  /* 0x0000000405057291 */ /* 0x001fe4000f8ec0ff */
[----:B------:R-:W-:-:S04]  /*0260*/  UIMAD UR4, UR6, 0xc00, URZ ;  /* 0x00000c00060478a4 */ /* 0x000fc8000f8e02ff */
[C---:B------:R-:W-:Y:S02]  /*0270*/  LEA R2, R3.reuse, UR5, 0x2 ;  /* 0x0000000503027c11 */ /* 0x040fe4000f8e10ff */
[C---:B------:R-:W-:Y:S01]  /*0280*/  LOP3.LUT R0, R3.reuse, UR4, RZ, 0xfc, !PT ;  /* 0x0000000403007c12 */ /* 0x040fe2000f8efcff */
[----:B------:R-:W-:Y:S02]  /*0290*/  UMOV UR4, URZ ;  /* 0x000000ff00047c82 */ /* 0x000fe40008000000 */
[----:B--2---:R-:W-:-:S07]  /*02a0*/  IMAD R3, R3, 0x5c, R2 ;  /* 0x0000005c03037824 */ /* 0x004fce00078e0202 */
.L_x_0:
[----:B------:R-:W0:Y:S01]  /*02b0*/  LDC.64 R4, c[0x0][0x388] ;  /* 0x0000e200ff047b82 */ /* 0x000e220000000a00 */
[----:B------:R-:W2:Y:S04]  /*02c0*/  @!P0 LDG.E.CONSTANT R6, desc[UR10][R8.64+-0x8] ;  /* 0xfffff80a08068981 */ /* 0x000ea8000c1e9900 */
[----:B------:R-:W2:Y:S04]  /*02d0*/  @!P0 LDG.E.CONSTANT R7, desc[UR10][R8.64+-0x4] ;  /* 0xfffffc0a08078981 */ /* 0x000ea8000c1e9900 */
[----:B------:R-:W3:Y:S01]  /*02e0*/  @!P0 LDG.E.CONSTANT R10, desc[UR10][R8.64] ;  /* 0x0000000a080a8981 */ /* 0x000ee2000c1e9900 */
[----:B0-----:R-:W-:-:S05]  /*02f0*/  IMAD.WIDE.U32 R4, R0, 0x4, R4 ;  /* 0x0000000400047825 */ /* 0x001fca00078e0004 */
[----:B------:R-:W4:Y:S04]  /*0300*/  LDG.E.CONSTANT R48, desc[UR10][R4.64+0x62e00] ;  /* 0x062e000a04307981 */ /* 0x000f28000c1e9900 */
[----:B------:R-:W5:Y:S04]  /*0310*/  LDG.E.CONSTANT R59, desc[UR10][R4.64] ;  /* 0x0000000a043b7981 */ /* 0x000f68000c1e9900 */
        /* <DEDUP_REMOVED lines=26> */
[----:B------:R-:W5:Y:S01]  /*04c0*/  LDG.E.CONSTANT R46, desc[UR10][R4.64+0x30600] ;  /* 0x0306000a042e7981 */ /* 0x000f62000c1e9900 */
[----:B------:R-:W0:Y:S01]  /*04d0*/  S2UR UR6, SR_CgaCtaId ;  /* 0x00000000000679c3 */ /* 0x000e220000008800 */
[----:B------:R-:W-:-:S02]  /*04e0*/  UMOV UR5, 0x400 ;  /* 0x0000040000057882 */ /* 0x000fc40000000000 */
[----:B------:R-:W5:Y:S04]  /*04f0*/  LDG.E.CONSTANT R50, desc[UR10][R4.64+0x61800] ;  /* 0x0618000a04327981 */ /* 0x000f68000c1e9900 */
[----:B------:R-:W5:Y:S04]  /*0500*/  LDG.E.CONSTANT R52, desc[UR10][R4.64+0x61a00] ;  /* 0x061a000a04347981 */ /* 0x000f68000c1e9900 */
[----:B------:R-:W5:Y:S04]  /*0510*/  LDG.E.CONSTANT R54, desc[UR10][R4.64+0x61c00] ;  /* 0x061c000a04367981 */ /* 0x000f68000c1e9900 */
[----:B------:R-:W5:Y:S04]  /*0520*/  LDG.E.CONSTANT R56, desc[UR10][R4.64+0x61e00] ;  /* 0x061e000a04387981 */ /* 0x000f68000c1e9900 */
[----:B------:R-:W5:Y:S04]  /*0530*/  LDG.E.CONSTANT R58, desc[UR10][R4.64+0x62000] ;  /* 0x0620000a043a7981 */ /* 0x000f68000c1e9900 */
[----:B------:R-:W5:Y:S01]  /*0540*/  LDG.E.CONSTANT R60, desc[UR10][R4.64+0x62200] ;  /* 0x0622000a043c7981 */ /* 0x000f62000c1e9900 */
[----:B0-----:R-:W-:Y:S01]  /*0550*/  ULEA UR5, UR6, UR5, 0x18 ;  /* 0x0000000506057291 */ /* 0x001fe2000f8ec0ff */
[----:B------:R-:W-:Y:S06]  /*0560*/  BAR.SYNC.DEFER_BLOCKING 0x0 ;  /* 0x0000000000007b1d */ /* 0x000fec0000010000 */
[----:B------:R-:W5:Y:S04]  /*0570*/  LDG.E.CONSTANT R62, desc[UR10][R4.64+0x62400] ;  /* 0x0624000a043e7981 */ /* 0x000f68000c1e9900 */
[----:B------:R-:W5:Y:S04]  /*0580*/  LDG.E.CONSTANT R64, desc[UR10][R4.64+0x62600] ;  /* 0x0626000a04407981 */ /* 0x000f68000c1e9900 */
[----:B------:R-:W5:Y:S04]  /*0590*/  LDG.E.CONSTANT R66, desc[UR10][R4.64+0x62800] ;  /* 0x0628000a04427981 */ /* 0x000f68000c1e9900 */
[----:B------:R-:W5:Y:S04]  /*05a0*/  LDG.E.CONSTANT R68, desc[UR10][R4.64+0x62a00] ;  /* 0x062a000a04447981 */ /* 0x000f68000c1e9900 */
[----:B------:R-:W5:Y:S04]  /*05b0*/  LDG.E.CONSTANT R70, desc[UR10][R4.64+0x62c00] ;  /* 0x062c000a04467981 */ /* 0x000f68000c1e9900 */
[----:B--2---:R0:W-:Y:S04]  /*05c0*/  @!P0 STS.64 [UR5], R6 ;  /* 0x00000006ff008988 */ /* 0x0041e80008000a05 */
[----:B---3--:R1:W-:Y:S04]  /*05d0*/  @!P0 STS [UR5+0x8], R10 ;  /* 0x0000080aff008988 */ /* 0x0083e80008000805 */
[----:B0-----:R-:W2:Y:S04]  /*05e0*/  LDG.E.CONSTANT R7, desc[UR10][R4.64+0x30800] ;  /* 0x0308000a04077981 */ /* 0x001ea8000c1e9900 */
[----:B------:R-:W3:Y:S04]  /*05f0*/  LDG.E.CONSTANT R6, desc[UR10][R4.64+0x31e00] ;  /* 0x031e000a04067981 */ /* 0x000ee8000c1e9900 */
[----:B-1----:R-:W3:Y:S04]  /*0600*/  LDG.E.CONSTANT R10, desc[UR10][R4.64+0x32000] ;  /* 0x0320000a040a7981 */ /* 0x002ee8000c1e9900 */
[----:B----4-:R-:W-:Y:S04]  /*0610*/  STS [R2+0x8e00], R48 ;  /* 0x008e003002007388 */ /* 0x010fe80000000800 */
[----:B-----5:R0:W-:Y:S04]  /*0620*/  STS [R2], R59 ;  /* 0x0000003b02007388 */ /* 0x0201e80000000800 */
[----:B------:R1:W-:Y:S04]  /*0630*/  STS [R2+0x200], R61 ;  /* 0x0002003d02007388 */ /* 0x0003e80000000800 */
        /* <DEDUP_REMOVED lines=26> */
[----:B0-----:R-:W3:Y:S04]  /*07e0*/  LDG.E.CONSTANT R59, desc[UR10][R4.64+0x30a00] ;  /* 0x030a000a043b7981 */ /* 0x001ee8000c1e9900 */
[----:B-1----:R-:W3:Y:S04]  /*07f0*/  LDG.E.CONSTANT R61, desc[UR10][R4.64+0x30c00] ;  /* 0x030c000a043d7981 */ /* 0x002ee8000c1e9900 */
[----:B----4-:R-:W4:Y:S04]  /*0800*/  LDG.E.CONSTANT R63, desc[UR10][R4.64+0x30e00] ;  /* 0x030e000a043f7981 */ /* 0x010f28000c1e9900 */
[----:B-----5:R-:W5:Y:S04]  /*0810*/  LDG.E.CONSTANT R65, desc[UR10][R4.64+0x31000] ;  /* 0x0310000a04417981 */ /* 0x020f68000c1e9900 */
        /* <DEDUP_REMOVED lines=25> */
[----:B------:R-:W-:Y:S04]  /*09b0*/  STS [R2+0x7800], R50 ;  /* 0x0078003202007388 */ /* 0x000fe80000000800 */
        /* <DEDUP_REMOVED lines=10> */
[----:B--2---:R-:W-:Y:S04]  /*0a60*/  STS [R2+0x3800], R7 ;  /* 0x0038000702007388 */ /* 0x004fe80000000800 */
[----:B---3--:R-:W-:Y:S04]  /*0a70*/  STS [R2+0x4e00], R6 ;  /* 0x004e000602007388 */ /* 0x008fe80000000800 */
[----:B------:R-:W-:Y:S04]  /*0a80*/  STS [R2+0x5000], R10 ;  /* 0x0050000a02007388 */ /* 0x000fe80000000800 */
[----:B------:R-:W-:Y:S04]  /*0a90*/  STS [R2+0x3a00], R59 ;  /* 0x003a003b02007388 */ /* 0x000fe80000000800 */
[----:B------:R-:W-:Y:S04]  /*0aa0*/  STS [R2+0x3c00], R61 ;  /* 0x003c003d02007388 */ /* 0x000fe80000000800 */
[----:B----4-:R-:W-:Y:S04]  /*0ab0*/  STS [R2+0x3e00], R63 ;  /* 0x003e003f02007388 */ /* 0x010fe80000000800 */
[----:B-----5:R-:W-:Y:S04]  /*0ac0*/  STS [R2+0x4000], R65 ;  /* 0x0040004102007388 */ /* 0x020fe80000000800 */
        /* <DEDUP_REMOVED lines=24> */
[----:B------:R-:W-:Y:S01]  /*0c50*/  STS [R2+0x7600], R48 ;  /* 0x0076003002007388 */ /* 0x000fe20000000800 */
[----:B------:R-:W-:Y:S06]  /*0c60*/  BAR.SYNC.DEFER_BLOCKING 0x0 ;  /* 0x0000000000007b1d */ /* 0x000fec0000010000 */
[----:B------:R-:W-:Y:S04]  /*0c70*/  LDS.128 R4, [UR5] ;  /* 0x00000005ff047984 */ /* 0x000fe80008000c00 */
[----:B------:R-:W0:Y:S04]  /*0c80*/  LDS R18, [R3+0x48] ;  /* 0x0000480003127984 */ /* 0x000e280000000800 */
[----:B------:R-:W1:Y:S04]  /*0c90*/  LDS R12, [R3+0x54] ;  /* 0x00005400030c7984 */ /* 0x000e680000000800 */
[----:B------:R-:W2:Y:S04]  /*0ca0*/  LDS R32, [R3] ;  /* 0x0000000003207984 */ /* 0x000ea80000000800 */
[----:B------:R-:W3:Y:S04]  /*0cb0*/  LDS R34, [R3+0x4] ;  /* 0x0000040003227984 */ /* 0x000ee80000000800 */
[----:B------:R-:W4:Y:S04]  /*0cc0*/  LDS R38, [R3+0x8] ;  /* 0x0000080003267984 */ /* 0x000f280000000800 */
[----:B------:R-:W5:Y:S04]  /*0cd0*/  LDS R40, [R3+0xc] ;  /* 0x00000c0003287984 */ /* 0x000f680000000800 */
        /* <DEDUP_REMOVED lines=16> */
[----:B------:R-:W5:Y:S01]  /*0de0*/  LDS R10, [R3+0x58] ;  /* 0x00005800030a7984 */ /* 0x000f620000000800 */
[----:B0-----:R-:W-:-:S03]  /*0df0*/  FFMA R18, R4, R18, R17 ;  /* 0x0000001204127223 */ /* 0x001fc60000000011 */
[----:B------:R-:W0:Y:S01]  /*0e00*/  LDS R56, [R3+0x5c] ;  /* 0x00005c0003387984 */ /* 0x000e220000000800 */
[----:B-1----:R-:W-:-:S03]  /*0e10*/  FFMA R12, R4, R12, R23 ;  /* 0x0000000c040c7223 */ /* 0x002fc60000000017 */
[----:B------:R-:W1:Y:S04]  /*0e20*/  LDS R54, [R3+0x3000] ;  /* 0x0030000003367984 */ /* 0x000e680000000800 */
        /* <DEDUP_REMOVED lines=8> */
[----:B------:R-:W1:Y:S01]  /*0eb0*/  LDS R23, [R3+0x3024] ;  /* 0x0030240003177984 */ /* 0x000e620000000800 */
[C---:B--2---:R-:W-:Y:S01]  /*0ec0*/  FFMA R29, R4.reuse, R32, R29 ;  /* 0x00000020041d7223 */ /* 0x044fe2000000001d */
[C---:B---3--:R-:W-:Y:S01]  /*0ed0*/  FFMA R31, R4.reuse, R34, R31 ;  /* 0x00000022041f7223 */ /* 0x048fe2000000001f */
[C---:B----4-:R-:W-:Y:S01]  /*0ee0*/  FFMA R33, R4.reuse, R38, R33 ;  /* 0x0000002604217223 */ /* 0x050fe20000000021 */
[C---:B-----5:R-:W-:Y:S01]  /*0ef0*/  FFMA R35, R4.reuse, R40, R35 ;  /* 0x0000002804237223 */ /* 0x060fe20000000023 */
[C---:B------:R-:W-:Y:S01]  /*0f00*/  FFMA R37, R4.reuse, R58, R37 ;  /* 0x0000003a04257223 */ /* 0x040fe20000000025 */
        /* <DEDUP_REMOVED lines=16> */
[----:B0-----:R-:W-:Y:S01]  /*1010*/  FFMA R4, R4, R56, R27 ;  /* 0x0000003804047223 */ /* 0x001fe2000000001b */
[----:B------:R-:W0:Y:S01]  /*1020*/  LDS R75, [R3+0x3028] ;  /* 0x00302800034b7984 */ /* 0x000e220000000800 */
[----:B-1----:R-:W-:-:S03]  /*1030*/  FFMA R29, R54, R5, R29 ;  /* 0x00000005361d7223 */ /* 0x002fc6000000001d */
[----:B------:R-:W1:Y:S01]  /*1040*/  LDS R77, [R3+0x302c] ;  /* 0x00302c00034d7984 */ /* 0x000e620000000800 */
[----:B------:R-:W-:-:S03]  /*1050*/  FFMA R31, R52, R5, R31 ;  /* 0x00000005341f7223 */ /* 0x000fc6000000001f */
[----:B------:R-:W2:Y:S01]  /*1060*/  LDS R56, [R3+0x3030] ;  /* 0x0030300003387984 */ /* 0x000ea20000000800 */
[----:B------:R-:W-:-:S03]  /*1070*/  FFMA R33, R50, R5, R33 ;  /* 0x0000000532217223 */ /* 0x000fc60000000021 */
[----:B------:R-:W3:Y:S01]  /*1080*/  LDS R58, [R3+0x3034] ;  /* 0x00303400033a7984 */ /* 0x000ee20000000800 */
[----:B------:R-:W-:-:S03]  /*1090*/  FFMA R35, R48, R5, R35 ;  /* 0x0000000530237223 */ /* 0x000fc60000000023 */
[----:B------:R-:W4:Y:S01]  /*10a0*/  LDS R60, [R3+0x3038] ;  /* 0x00303800033c7984 */ /* 0x000f220000000800 */
[----:B------:R-:W-:-:S03]  /*10b0*/  FFMA R37, R46, R5, R37 ;  /* 0x000000052e257223 */ /* 0x000fc60000000025 */
[----:B------:R-:W5:Y:S01]  /*10c0*/  LDS R73, [R3+0x303c] ;  /* 0x00303c0003497984 */ /* 0x000f620000000800 */
        /* <DEDUP_REMOVED lines=37> */
[----:B------:R-:W-:-:S04]  /*1320*/  UIADD3 UR4, UPT, UPT, UR4, 0x1, URZ ;  /* 0x0000000104047890 */ /* 0x000fc8000fffe0ff */
[----:B------:R-:W-:Y:S01]  /*1330*/  UISETP.NE.AND UP0, UPT, UR4, 0x1000, UPT ;  /* 0x000010000400788c */ /* 0x000fe2000bf05270 */
[----:B------:R-:W-:Y:S01]  /*1340*/  IADD3 R8, P1, PT, R8, 0xc, RZ ;  /* 0x0000000c08087810 */ /* 0x000fe20007f3e0ff */
[-C--:B0-----:R-:W-:Y:S01]  /*1350*/  FFMA R34, R75, R5.reuse, R34 ;  /* 0x000000054b227223 */ /* 0x081fe20000000022 */
[-C--:B-1----:R-:W-:Y:S01]  /*1360*/  FFMA R32, R77, R5.reuse, R32 ;  /* 0x000000054d207223 */ /* 0x082fe20000000020 */
[-C--:B--2---:R-:W-:Y:S01]  /*1370*/  FFMA R30, R56, R5.reuse, R30 ;  /* 0x00000005381e7223 */ /* 0x084fe2000000001e */
[-C--:B---3--:R-:W-:Y:S01]  /*1380*/  FFMA R28, R58, R5.reuse, R28 ;  /* 0x000000053a1c7223 */ /* 0x088fe2000000001c */
[-C--:B----4-:R-:W-:Y:S01]  /*1390*/  FFMA R26, R60, R5.reuse, R26 ;  /* 0x000000053c1a7223 */ /* 0x090fe2000000001a */
[-C--:B-----5:R-:W-:Y:S01]  /*13a0*/  FFMA R24, R73, R5.reuse, R24 ;  /* 0x0000000549187223 */ /* 0x0a0fe20000000018 */
[-C--:B------:R-:W-:Y:S01]  /*13b0*/  FFMA R22, R71, R5.reuse, R22 ;  /* 0x0000000547167223 */ /* 0x080fe20000000016 */
[-C--:B------:R-:W-:Y:S01]  /*13c0*/  FFMA R20, R69, R5.reuse, R20 ;  /* 0x0000000545147223 */ /* 0x080fe20000000014 */
[-C--:B------:R-:W-:Y:S01]  /*13d0*/  FFMA R18, R67, R5.reuse, R18 ;  /* 0x0000000543127223 */ /* 0x080fe20000000012 */
[-C--:B------:R-:W-:Y:S01]  /*13e0*/  FFMA R16, R65, R5.reuse, R16 ;  /* 0x0000000541107223 */ /* 0x080fe20000000010 */
[-C--:B------:R-:W-:Y:S01]  /*13f0*/  FFMA R14, R63, R5.reuse, R14 ;  /* 0x000000053f0e7223 */ /* 0x080fe2000000000e */
[-C--:B------:R-:W-:Y:S01]  /*1400*/  FFMA R12, R61, R5.reuse, R12 ;  /* 0x000000053d0c7223 */ /* 0x080fe2000000000c */
[-C--:B------:R-:W-:Y:S01]  /*1410*/  FFMA R10, R59, R5.reuse, R10 ;  /* 0x000000053b0a7223 */ /* 0x080fe2000000000a */
[----:B------:R-:W-:Y:S01]  /*1420*/  FFMA R4, R57, R5, R4 ;  /* 0x0000000539047223 */ /* 0x000fe20000000004 */
[----:B------:R-:W-:Y:S01]  /*1430*/  IADD3.X R9, PT, PT, RZ, R9, RZ, P1, !PT ;  /* 0x00000009ff097210 */ /* 0x000fe20000ffe4ff */
[-C--:B------:R-:W-:Y:S01]  /*1440*/  FFMA R29, R54, R6.reuse, R29 ;  /* 0x00000006361d7223 */ /* 0x080fe2000000001d */
        /* <DEDUP_REMOVED lines=23> */
[----:B------:R-:W-:Y:S01]  /*15c0*/  IADD3 R0, PT, PT, R0, 0x24000, RZ ;  /* 0x0002400000007810 */ /* 0x000fe20007ffe0ff */
[----:B------:R-:W-:Y:S06]  /*15d0*/  BRA.U UP0, `(.L_x_0) ;  /* 0xffffffed00347547 */ /* 0x000fec000b83ffff */
[----:B------:R-:W0:Y:S01]  /*15e0*/  S2R R5, SR_TID.X ;  /* 0x0000000000057919 */ /* 0x000e220000002100 */
[----:B------:R-:W1:Y:S08]  /*15f0*/  S2UR UR4, SR_CTAID.X ;  /* 0x00000000000479c3 */ /* 0x000e700000002500 */
[----:B------:R-:W2:Y:S01]  /*1600*/  LDC.64 R2, c[0x0][0x390] ;  /* 0x0000e400ff027b82 */ /* 0x000ea20000000a00 */
[----:B-1----:R-:W-:-:S06]  /*1610*/  UIMAD UR4, UR4, 0xc00, URZ ;  /* 0x00000c00040478a4 */ /* 0x002fcc000f8e02ff */
[----:B0-----:R-:W-:-:S05]  /*1620*/  LOP3.LUT R0, R5, UR4, RZ, 0xfc, !PT ;  /* 0x0000000405007c12 */ /* 0x001fca000f8efcff */
[----:B------:R-:W-:-:S04]  /*1630*/  IMAD R5, R5, 0x17, R0 ;  /* 0x0000001705057824 */ /* 0x000fc800078e0200 */
[----:B--2---:R-:W-:-:S05]  /*1640*/  IMAD.WIDE.U32 R2, R5, 0x4, R2 ;  /* 0x0000000405027825 */ /* 0x004fca00078e0002 */
[----:B------:R-:W-:Y:S04]  /*1650*/  STG.E desc[UR10][R2.64], R29 ;  /* 0x0000001d02007986 */ /* 0x000fe8000c10190a */
        /* <DEDUP_REMOVED lines=22> */
[----:B------:R-:W-:Y:S01]  /*17c0*/  STG.E desc[UR10][R2.64+0x5c], R27 ;  /* 0x00005c1b02007986 */ /* 0x000fe2000c10190a */
[----:B------:R-:W-:Y:S05]  /*17d0*/  EXIT ;  /* 0x000000000000794d */ /* 0x000fea0003800000 */
.L_x_1:
[----:B------:R-:W-:-:S00]  /*17e0*/  BRA `(.L_x_1) ;  /* 0xfffffffc00fc7947 */ /* 0x000fc0000383ffff */
[----:B------:R-:W-:-:S00]  /*17f0*/  NOP ;  /* 0x0000000000007918 */ /* 0x000fc00000000000 */
        /* <DEDUP_REMOVED lines=8> */
.L_x_2:


//--------------------- .nv.shared.mymv_kernel0   --------------------------
	.section	.nv.shared.mymv_kernel0,"aw",@nobits
	.sectionflags	@""
	.align	4
.nv.shared.mymv_kernel0:
	.zero		37900


//--------------------- .nv.shared.reserved.0     --------------------------
	.section	.nv.shared.reserved.0,"aw",@nobits
	.weak		__nv_reservedSMEM_offset_0_alias
	.size		__nv_reservedSMEM_offset_0_alias, 0, 64
	.other		__nv_reservedSMEM_offset_0_alias,@"STO_CUDA_RESERVED_SHARED STV_DEFAULT"
__nv_reservedSMEM_offset_0_alias:
	.zero		0
	.zero		64


//--------------------- .nv.constant0.mymv_kernel0 --------------------------
	.section	.nv.constant0.mymv_kernel0,"a",@progbits
	.sectionflags	@""
	.align	4
.nv.constant0.mymv_kernel0:
	.zero		920


//--------------------- SYMBOLS --------------------------

	.type		.nv.reservedSmem.offset0,@object
	.size		.nv.reservedSmem.offset0,0x4
	.type		.nv.reservedSmem.cap,@object
	.size		.nv.reservedSmem.cap,0x4
